//
// Generated by NVIDIA NVVM Compiler
//
// Compiler Build ID: CL-36424714
// Cuda compilation tools, release 13.0, V13.0.88
// Based on NVVM 20.0.0
//

.version 9.0
.target sm_100
.address_size 64

	// .globl	_Z27inclusive_scan_kogge_kernelPKfPfi
// _ZZ27inclusive_scan_kogge_kernelPKfPfiE4temp has been demoted

.visible .entry _Z27inclusive_scan_kogge_kernelPKfPfi(
	.param .u64 .ptr .align 1 _Z27inclusive_scan_kogge_kernelPKfPfi_param_0,
	.param .u64 .ptr .align 1 _Z27inclusive_scan_kogge_kernelPKfPfi_param_1,
	.param .u32 _Z27inclusive_scan_kogge_kernelPKfPfi_param_2
)
{
	.reg .pred 	%p<11>;
	.reg .b32 	%r<9>;
	.reg .b32 	%f<35>;
	.reg .b64 	%rd<9>;
	// demoted variable
	.shared .align 4 .b8 _ZZ27inclusive_scan_kogge_kernelPKfPfiE4temp[1024];
	ld.param.u64 	%rd1, [_Z27inclusive_scan_kogge_kernelPKfPfi_param_0];
	ld.param.u64 	%rd2, [_Z27inclusive_scan_kogge_kernelPKfPfi_param_1];
	ld.param.u32 	%r4, [_Z27inclusive_scan_kogge_kernelPKfPfi_param_2];
	mov.u32 	%r5, %ctaid.x;
	mov.u32 	%r6, %ntid.x;
	mov.u32 	%r1, %tid.x;
	mad.lo.s32 	%r2, %r5, %r6, %r1;
	setp.ge.s32 	%p1, %r2, %r4;
	shl.b32 	%r7, %r1, 2;
	mov.u32 	%r8, _ZZ27inclusive_scan_kogge_kernelPKfPfiE4temp;
	add.s32 	%r3, %r8, %r7;
	@%p1 bra 	$L__BB0_2;
	cvta.to.global.u64 	%rd3, %rd1;
	mul.wide.s32 	%rd4, %r2, 4;
	add.s64 	%rd5, %rd3, %rd4;
	ld.global.f32 	%f18, [%rd5];
	st.shared.f32 	[%r3], %f18;
$L__BB0_2:
	bar.sync 	0;
	ld.shared.f32 	%f28, [%r3];
	bar.sync 	0;
	setp.eq.s32 	%p2, %r1, 0;
	@%p2 bra 	$L__BB0_4;
	ld.shared.f32 	%f19, [%r3+-4];
	add.f32 	%f28, %f28, %f19;
$L__BB0_4:
	bar.sync 	0;
	st.shared.f32 	[%r3], %f28;
	bar.sync 	0;
	setp.lt.u32 	%p3, %r1, 2;
	@%p3 bra 	$L__BB0_6;
	ld.shared.f32 	%f20, [%r3+-8];
	add.f32 	%f28, %f28, %f20;
$L__BB0_6:
	bar.sync 	0;
	st.shared.f32 	[%r3], %f28;
	bar.sync 	0;
	setp.lt.u32 	%p4, %r1, 4;
	@%p4 bra 	$L__BB0_8;
	ld.shared.f32 	%f21, [%r3+-16];
	add.f32 	%f28, %f28, %f21;
$L__BB0_8:
	bar.sync 	0;
	st.shared.f32 	[%r3], %f28;
	bar.sync 	0;
	setp.lt.u32 	%p5, %r1, 8;
	@%p5 bra 	$L__BB0_10;
	ld.shared.f32 	%f22, [%r3+-32];
	add.f32 	%f28, %f28, %f22;
$L__BB0_10:
	bar.sync 	0;
	st.shared.f32 	[%r3], %f28;
	bar.sync 	0;
	setp.lt.u32 	%p6, %r1, 16;
	@%p6 bra 	$L__BB0_12;
	ld.shared.f32 	%f23, [%r3+-64];
	add.f32 	%f28, %f28, %f23;
$L__BB0_12:
	bar.sync 	0;
	st.shared.f32 	[%r3], %f28;
	bar.sync 	0;
	setp.lt.u32 	%p7, %r1, 32;
	@%p7 bra 	$L__BB0_14;
	ld.shared.f32 	%f24, [%r3+-128];
	add.f32 	%f28, %f28, %f24;
$L__BB0_14:
	bar.sync 	0;
	st.shared.f32 	[%r3], %f28;
	bar.sync 	0;
	setp.lt.u32 	%p8, %r1, 64;
	@%p8 bra 	$L__BB0_16;
	ld.shared.f32 	%f25, [%r3+-256];
	add.f32 	%f28, %f28, %f25;
$L__BB0_16:
	bar.sync 	0;
	st.shared.f32 	[%r3], %f28;
	bar.sync 	0;
	setp.lt.u32 	%p9, %r1, 128;
	@%p9 bra 	$L__BB0_18;
	ld.shared.f32 	%f26, [%r3+-512];
	add.f32 	%f28, %f28, %f26;
$L__BB0_18:
	setp.ge.s32 	%p10, %r2, %r4;
	bar.sync 	0;
	st.shared.f32 	[%r3], %f28;
	@%p10 bra 	$L__BB0_20;
	cvta.to.global.u64 	%rd6, %rd2;
	mul.wide.s32 	%rd7, %r2, 4;
	add.s64 	%rd8, %rd6, %rd7;
	st.global.f32 	[%rd8], %f28;
$L__BB0_20:
	ret;

}
	// .globl	_Z25collect_last_kogge_kernelPKfPfii
.visible .entry _Z25collect_last_kogge_kernelPKfPfii(
	.param .u64 .ptr .align 1 _Z25collect_last_kogge_kernelPKfPfii_param_0,
	.param .u64 .ptr .align 1 _Z25collect_last_kogge_kernelPKfPfii_param_1,
	.param .u32 _Z25collect_last_kogge_kernelPKfPfii_param_2,
	.param .u32 _Z25collect_last_kogge_kernelPKfPfii_param_3
)
{
	.reg .pred 	%p<4>;
	.reg .b32 	%r<7>;
	.reg .b32 	%f<2>;
	.reg .b64 	%rd<9>;

	ld.param.u64 	%rd1, [_Z25collect_last_kogge_kernelPKfPfii_param_0];
	ld.param.u64 	%rd2, [_Z25collect_last_kogge_kernelPKfPfii_param_1];
	ld.param.u32 	%r3, [_Z25collect_last_kogge_kernelPKfPfii_param_2];
	mov.u32 	%r1, %ctaid.x;
	mov.u32 	%r4, %ntid.x;
	mov.u32 	%r5, %tid.x;
	mad.lo.s32 	%r2, %r1, %r4, %r5;
	add.s32 	%r6, %r4, -1;
	setp.ne.s32 	%p1, %r5, %r6;
	setp.ge.s32 	%p2, %r2, %r3;
	or.pred  	%p3, %p1, %p2;
	@%p3 bra 	$L__BB1_2;
	cvta.to.global.u64 	%rd3, %rd1;
	cvta.to.global.u64 	%rd4, %rd2;
	mul.wide.s32 	%rd5, %r2, 4;
	add.s64 	%rd6, %rd3, %rd5;
	ld.global.f32 	%f1, [%rd6];
	mul.wide.u32 	%rd7, %r1, 4;
	add.s64 	%rd8, %rd4, %rd7;
	st.global.f32 	[%rd8], %f1;
$L__BB1_2:
	ret;

}
	// .globl	_Z21add_last_kogge_kernelPfPKfii
.visible .entry _Z21add_last_kogge_kernelPfPKfii(
	.param .u64 .ptr .align 1 _Z21add_last_kogge_kernelPfPKfii_param_0,
	.param .u64 .ptr .align 1 _Z21add_last_kogge_kernelPfPKfii_param_1,
	.param .u32 _Z21add_last_kogge_kernelPfPKfii_param_2,
	.param .u32 _Z21add_last_kogge_kernelPfPKfii_param_3
)
{
	.reg .pred 	%p<13>;
	.reg .b32 	%r<27>;
	.reg .b32 	%f<81>;
	.reg .b64 	%rd<20>;

	ld.param.u64 	%rd9, [_Z21add_last_kogge_kernelPfPKfii_param_0];
	ld.param.u64 	%rd10, [_Z21add_last_kogge_kernelPfPKfii_param_1];
	ld.param.u32 	%r18, [_Z21add_last_kogge_kernelPfPKfii_param_2];
	cvta.to.global.u64 	%rd1, %rd10;
	cvta.to.global.u64 	%rd11, %rd9;
	mov.u32 	%r1, %ctaid.x;
	mov.u32 	%r19, %ntid.x;
	mov.u32 	%r20, %tid.x;
	mad.lo.s32 	%r2, %r1, %r19, %r20;
	mul.wide.s32 	%rd12, %r2, 4;
	add.s64 	%rd2, %rd11, %rd12;
	ld.global.f32 	%f80, [%rd2];
	setp.ge.s32 	%p1, %r2, %r18;
	setp.eq.s32 	%p2, %r1, 0;
	or.pred  	%p3, %p2, %p1;
	@%p3 bra 	$L__BB2_13;
	and.b32  	%r3, %r1, 15;
	setp.lt.u32 	%p4, %r1, 16;
	mov.b32 	%r24, 0;
	@%p4 bra 	$L__BB2_4;
	and.b32  	%r24, %r1, 2147483632;
	neg.s32 	%r22, %r24;
	add.s64 	%rd18, %rd1, 32;
$L__BB2_3:
	.pragma "nounroll";
	ld.global.f32 	%f16, [%rd18+-32];
	add.f32 	%f17, %f80, %f16;
	ld.global.f32 	%f18, [%rd18+-28];
	add.f32 	%f19, %f17, %f18;
	ld.global.f32 	%f20, [%rd18+-24];
	add.f32 	%f21, %f19, %f20;
	ld.global.f32 	%f22, [%rd18+-20];
	add.f32 	%f23, %f21, %f22;
	ld.global.f32 	%f24, [%rd18+-16];
	add.f32 	%f25, %f23, %f24;
	ld.global.f32 	%f26, [%rd18+-12];
	add.f32 	%f27, %f25, %f26;
	ld.global.f32 	%f28, [%rd18+-8];
	add.f32 	%f29, %f27, %f28;
	ld.global.f32 	%f30, [%rd18+-4];
	add.f32 	%f31, %f29, %f30;
	ld.global.f32 	%f32, [%rd18];
	add.f32 	%f33, %f31, %f32;
	ld.global.f32 	%f34, [%rd18+4];
	add.f32 	%f35, %f33, %f34;
	ld.global.f32 	%f36, [%rd18+8];
	add.f32 	%f37, %f35, %f36;
	ld.global.f32 	%f38, [%rd18+12];
	add.f32 	%f39, %f37, %f38;
	ld.global.f32 	%f40, [%rd18+16];
	add.f32 	%f41, %f39, %f40;
	ld.global.f32 	%f42, [%rd18+20];
	add.f32 	%f43, %f41, %f42;
	ld.global.f32 	%f44, [%rd18+24];
	add.f32 	%f45, %f43, %f44;
	ld.global.f32 	%f46, [%rd18+28];
	add.f32 	%f80, %f45, %f46;
	add.s32 	%r22, %r22, 16;
	add.s64 	%rd18, %rd18, 64;
	setp.ne.s32 	%p5, %r22, 0;
	@%p5 bra 	$L__BB2_3;
$L__BB2_4:
	setp.eq.s32 	%p6, %r3, 0;
	@%p6 bra 	$L__BB2_13;
	and.b32  	%r9, %r1, 7;
	setp.lt.u32 	%p7, %r3, 8;
	@%p7 bra 	$L__BB2_7;
	mul.wide.u32 	%rd13, %r24, 4;
	add.s64 	%rd14, %rd1, %rd13;
	ld.global.f32 	%f48, [%rd14];
	add.f32 	%f49, %f80, %f48;
	ld.global.f32 	%f50, [%rd14+4];
	add.f32 	%f51, %f49, %f50;
	ld.global.f32 	%f52, [%rd14+8];
	add.f32 	%f53, %f51, %f52;
	ld.global.f32 	%f54, [%rd14+12];
	add.f32 	%f55, %f53, %f54;
	ld.global.f32 	%f56, [%rd14+16];
	add.f32 	%f57, %f55, %f56;
	ld.global.f32 	%f58, [%rd14+20];
	add.f32 	%f59, %f57, %f58;
	ld.global.f32 	%f60, [%rd14+24];
	add.f32 	%f61, %f59, %f60;
	ld.global.f32 	%f62, [%rd14+28];
	add.f32 	%f80, %f61, %f62;
	add.s32 	%r24, %r24, 8;
$L__BB2_7:
	setp.eq.s32 	%p8, %r9, 0;
	@%p8 bra 	$L__BB2_13;
	and.b32  	%r12, %r1, 3;
	setp.lt.u32 	%p9, %r9, 4;
	@%p9 bra 	$L__BB2_10;
	mul.wide.u32 	%rd15, %r24, 4;
	add.s64 	%rd16, %rd1, %rd15;
	ld.global.f32 	%f64, [%rd16];
	add.f32 	%f65, %f80, %f64;
	ld.global.f32 	%f66, [%rd16+4];
	add.f32 	%f67, %f65, %f66;
	ld.global.f32 	%f68, [%rd16+8];
	add.f32 	%f69, %f67, %f68;
	ld.global.f32 	%f70, [%rd16+12];
	add.f32 	%f80, %f69, %f70;
	add.s32 	%r24, %r24, 4;
$L__BB2_10:
	setp.eq.s32 	%p10, %r12, 0;
	@%p10 bra 	$L__BB2_13;
	mul.wide.u32 	%rd17, %r24, 4;
	add.s64 	%rd19, %rd1, %rd17;
	neg.s32 	%r26, %r12;
$L__BB2_12:
	.pragma "nounroll";
	ld.global.f32 	%f71, [%rd19];
	add.f32 	%f80, %f80, %f71;
	add.s64 	%rd19, %rd19, 4;
	add.s32 	%r26, %r26, 1;
	setp.ne.s32 	%p11, %r26, 0;
	@%p11 bra 	$L__BB2_12;
$L__BB2_13:
	setp.ge.s32 	%p12, %r2, %r18;
	@%p12 bra 	$L__BB2_15;
	st.global.f32 	[%rd2], %f80;
$L__BB2_15:
	ret;

}


// ===== COMPILED SASS (sm_100) =====

	.target	sm_100

	.elftype	@"ET_EXEC"


//--------------------- .note.nv.tkinfo           --------------------------
	.section	.note.nv.tkinfo,"",@"SHT_NOTE"
	.sectionflags	@"SHF_NOTE_NV_TKINFO"
	.tkinfo
        /*0018*/ 	.word	0x00000002
        /*0030*/ 	.string	""
        /*0030*/ 	.string	"ptxas"
        /*0030*/ 	.string	"Cuda compilation tools, release 13.0, V13.0.88"
        /*0030*/ 	.string	"Build cuda_13.0.r13.0/compiler.36424714_0"
        /*0030*/ 	.string	"-arch sm_100 -m 64 "



//--------------------- .note.nv.cuinfo           --------------------------
	.section	.note.nv.cuinfo,"",@"SHT_NOTE"
	.sectionflags	@"SHF_NOTE_NV_CUINFO"
        /*0018*/ 	.short	0x0002
        /*001a*/ 	.short	0x0064
        /*001c*/ 	.short	0x0082
	.zero		2


//--------------------- .nv.info                  --------------------------
	.section	.nv.info,"",@"SHT_CUDA_INFO"
	.align	4


	//----- nvinfo : EIATTR_REGCOUNT
	.align		4
        /*0000*/ 	.byte	0x04, 0x2f
        /*0002*/ 	.short	(.L_1 - .L_0)
	.align		4
.L_0:
        /*0004*/ 	.word	index@(_Z27inclusive_scan_kogge_kernelPKfPfi)
        /*0008*/ 	.word	0x0000000a


	//----- nvinfo : EIATTR_FRAME_SIZE
	.align		4
.L_1:
        /*000c*/ 	.byte	0x04, 0x11
        /*000e*/ 	.short	(.L_3 - .L_2)
	.align		4
.L_2:
        /*0010*/ 	.word	index@(_Z27inclusive_scan_kogge_kernelPKfPfi)
        /*0014*/ 	.word	0x00000000


	//----- nvinfo : EIATTR_REGCOUNT
	.align		4
.L_3:
        /*0018*/ 	.byte	0x04, 0x2f
        /*001a*/ 	.short	(.L_5 - .L_4)
	.align		4
.L_4:
        /*001c*/ 	.word	index@(_Z25collect_last_kogge_kernelPKfPfii)
        /*0020*/ 	.word	0x0000000a


	//----- nvinfo : EIATTR_FRAME_SIZE
	.align		4
.L_5:
        /*0024*/ 	.byte	0x04, 0x11
        /*0026*/ 	.short	(.L_7 - .L_6)
	.align		4
.L_6:
        /*0028*/ 	.word	index@(_Z25collect_last_kogge_kernelPKfPfii)
        /*002c*/ 	.word	0x00000000


	//----- nvinfo : EIATTR_REGCOUNT
	.align		4
.L_7:
        /*0030*/ 	.byte	0x04, 0x2f
        /*0032*/ 	.short	(.L_9 - .L_8)
	.align		4
.L_8:
        /*0034*/ 	.word	index@(_Z21add_last_kogge_kernelPfPKfii)
        /*0038*/ 	.word	0x0000001f


	//----- nvinfo : EIATTR_FRAME_SIZE
	.align		4
.L_9:
        /*003c*/ 	.byte	0x04, 0x11
        /*003e*/ 	.short	(.L_11 - .L_10)
	.align		4
.L_10:
        /*0040*/ 	.word	index@(_Z21add_last_kogge_kernelPfPKfii)
        /*0044*/ 	.word	0x00000000


	//----- nvinfo : EIATTR_MIN_STACK_SIZE
	.align		4
.L_11:
        /*0048*/ 	.byte	0x04, 0x12
        /*004a*/ 	.short	(.L_13 - .L_12)
	.align		4
.L_12:
        /*004c*/ 	.word	index@(_Z21add_last_kogge_kernelPfPKfii)
        /*0050*/ 	.word	0x00000000


	//----- nvinfo : EIATTR_MIN_STACK_SIZE
	.align		4
.L_13:
        /*0054*/ 	.byte	0x04, 0x12
        /*0056*/ 	.short	(.L_15 - .L_14)
	.align		4
.L_14:
        /*0058*/ 	.word	index@(_Z25collect_last_kogge_kernelPKfPfii)
        /*005c*/ 	.word	0x00000000


	//----- nvinfo : EIATTR_MIN_STACK_SIZE
	.align		4
.L_15:
        /*0060*/ 	.byte	0x04, 0x12
        /*0062*/ 	.short	(.L_17 - .L_16)
	.align		4
.L_16:
        /*0064*/ 	.word	index@(_Z27inclusive_scan_kogge_kernelPKfPfi)
        /*0068*/ 	.word	0x00000000
.L_17:


//--------------------- .nv.compat                --------------------------
	.section	.nv.compat,"",@"SHT_CUDA_COMPAT_INFO"
	.align	4
        /*0000*/ 	.byte	0x02, 0x09, 0x00, 0x00, 0x02, 0x02, 0x01, 0x00, 0x02, 0x05, 0x05, 0x00, 0x03, 0x07, 0x01, 0x01
        /*0010*/ 	.byte	0x02, 0x03, 0x00, 0x00, 0x02, 0x06, 0x01, 0x00, 0x04, 0x0b, 0x08, 0x00, 0x09, 0x00, 0x00, 0x00
        /*0020*/ 	.byte	0x00, 0x00, 0x00, 0x00


//--------------------- .nv.info._Z21add_last_kogge_kernelPfPKfii --------------------------
	.section	.nv.info._Z21add_last_kogge_kernelPfPKfii,"",@"SHT_CUDA_INFO"
	.sectionflags	@""
	.align	4


	//----- nvinfo : EIATTR_CUDA_API_VERSION
	.align		4
        /*0000*/ 	.byte	0x04, 0x37
        /*0002*/ 	.short	(.L_19 - .L_18)
.L_18:
        /*0004*/ 	.word	0x00000082


	//----- nvinfo : EIATTR_KPARAM_INFO
	.align		4
.L_19:
        /*0008*/ 	.byte	0x04, 0x17
        /*000a*/ 	.short	(.L_21 - .L_20)
.L_20:
        /*000c*/ 	.word	0x00000000
        /*0010*/ 	.short	0x0003
        /*0012*/ 	.short	0x0014
        /*0014*/ 	.byte	0x00, 0xf0, 0x11, 0x00


	//----- nvinfo : EIATTR_KPARAM_INFO
	.align		4
.L_21:
        /*0018*/ 	.byte	0x04, 0x17
        /*001a*/ 	.short	(.L_23 - .L_22)
.L_22:
        /*001c*/ 	.word	0x00000000
        /*0020*/ 	.short	0x0002
        /*0022*/ 	.short	0x0010
        /*0024*/ 	.byte	0x00, 0xf0, 0x11, 0x00


	//----- nvinfo : EIATTR_KPARAM_INFO
	.align		4
.L_23:
        /*0028*/ 	.byte	0x04, 0x17
        /*002a*/ 	.short	(.L_25 - .L_24)
.L_24:
        /*002c*/ 	.word	0x00000000
        /*0030*/ 	.short	0x0001
        /*0032*/ 	.short	0x0008
        /*0034*/ 	.byte	0x00, 0xf5, 0x21, 0x00


	//----- nvinfo : EIATTR_KPARAM_INFO
	.align		4
.L_25:
        /*0038*/ 	.byte	0x04, 0x17
        /*003a*/ 	.short	(.L_27 - .L_26)
.L_26:
        /*003c*/ 	.word	0x00000000
        /*0040*/ 	.short	0x0000
        /*0042*/ 	.short	0x0000
        /*0044*/ 	.byte	0x00, 0xf5, 0x21, 0x00


	//----- nvinfo : EIATTR_SPARSE_MMA_MASK
	.align		4
.L_27:
        /*0048*/ 	.byte	0x03, 0x50
        /*004a*/ 	.short	0x0000


	//----- nvinfo : EIATTR_MAXREG_COUNT
	.align		4
        /*004c*/ 	.byte	0x03, 0x1b
        /*004e*/ 	.short	0x00ff


	//----- nvinfo : EIATTR_MERCURY_ISA_VERSION
	.align		4
        /*0050*/ 	.byte	0x03, 0x5f
        /*0052*/ 	.short	0x0101


	//----- nvinfo : EIATTR_VRC_CTA_INIT_COUNT
	.align		4
        /*0054*/ 	.byte	0x02, 0x4a
	.zero		1
	.zero		1


	//----- nvinfo : EIATTR_EXIT_INSTR_OFFSETS
	.align		4
        /*0058*/ 	.byte	0x04, 0x1c
        /*005a*/ 	.short	(.L_29 - .L_28)


	//   ....[0]....
.L_28:
        /*005c*/ 	.word	0x00000740


	//   ....[1]....
        /*0060*/ 	.word	0x00000760


	//----- nvinfo : EIATTR_CRS_STACK_SIZE
	.align		4
.L_29:
        /*0064*/ 	.byte	0x04, 0x1e
        /*0066*/ 	.short	(.L_31 - .L_30)
.L_30:
        /*0068*/ 	.word	0x00000000


	//----- nvinfo : EIATTR_CBANK_PARAM_SIZE
	.align		4
.L_31:
        /*006c*/ 	.byte	0x03, 0x19
        /*006e*/ 	.short	0x0018


	//----- nvinfo : EIATTR_PARAM_CBANK
	.align		4
        /*0070*/ 	.byte	0x04, 0x0a
        /*0072*/ 	.short	(.L_33 - .L_32)
	.align		4
.L_32:
        /*0074*/ 	.word	index@(.nv.constant0._Z21add_last_kogge_kernelPfPKfii)
        /*0078*/ 	.short	0x0380
        /*007a*/ 	.short	0x0018


	//----- nvinfo : EIATTR_SW_WAR
	.align		4
.L_33:
        /*007c*/ 	.byte	0x04, 0x36
        /*007e*/ 	.short	(.L_35 - .L_34)
.L_34:
        /*0080*/ 	.word	0x00000008
.L_35:


//--------------------- .nv.info._Z25collect_last_kogge_kernelPKfPfii --------------------------
	.section	.nv.info._Z25collect_last_kogge_kernelPKfPfii,"",@"SHT_CUDA_INFO"
	.sectionflags	@""
	.align	4


	//----- nvinfo : EIATTR_CUDA_API_VERSION
	.align		4
        /*0000*/ 	.byte	0x04, 0x37
        /*0002*/ 	.short	(.L_37 - .L_36)
.L_36:
        /*0004*/ 	.word	0x00000082


	//----- nvinfo : EIATTR_KPARAM_INFO
	.align		4
.L_37:
        /*0008*/ 	.byte	0x04, 0x17
        /*000a*/ 	.short	(.L_39 - .L_38)
.L_38:
        /*000c*/ 	.word	0x00000000
        /*0010*/ 	.short	0x0003
        /*0012*/ 	.short	0x0014
        /*0014*/ 	.byte	0x00, 0xf0, 0x11, 0x00


	//----- nvinfo : EIATTR_KPARAM_INFO
	.align		4
.L_39:
        /*0018*/ 	.byte	0x04, 0x17
        /*001a*/ 	.short	(.L_41 - .L_40)
.L_40:
        /*001c*/ 	.word	0x00000000
        /*0020*/ 	.short	0x0002
        /*0022*/ 	.short	0x0010
        /*0024*/ 	.byte	0x00, 0xf0, 0x11, 0x00


	//----- nvinfo : EIATTR_KPARAM_INFO
	.align		4
.L_41:
        /*0028*/ 	.byte	0x04, 0x17
        /*002a*/ 	.short	(.L_43 - .L_42)
.L_42:
        /*002c*/ 	.word	0x00000000
        /*0030*/ 	.short	0x0001
        /*0032*/ 	.short	0x0008
        /*0034*/ 	.byte	0x00, 0xf5, 0x21, 0x00


	//----- nvinfo : EIATTR_KPARAM_INFO
	.align		4
.L_43:
        /*0038*/ 	.byte	0x04, 0x17
        /*003a*/ 	.short	(.L_45 - .L_44)
.L_44:
        /*003c*/ 	.word	0x00000000
        /*0040*/ 	.short	0x0000
        /*0042*/ 	.short	0x0000
        /*0044*/ 	.byte	0x00, 0xf5, 0x21, 0x00


	//----- nvinfo : EIATTR_SPARSE_MMA_MASK
	.align		4
.L_45:
        /*0048*/ 	.byte	0x03, 0x50
        /*004a*/ 	.short	0x0000


	//----- nvinfo : EIATTR_MAXREG_COUNT
	.align		4
        /*004c*/ 	.byte	0x03, 0x1b
        /*004e*/ 	.short	0x00ff


	//----- nvinfo : EIATTR_MERCURY_ISA_VERSION
	.align		4
        /*0050*/ 	.byte	0x03, 0x5f
        /*0052*/ 	.short	0x0101


	//----- nvinfo : EIATTR_VRC_CTA_INIT_COUNT
	.align		4
        /*0054*/ 	.byte	0x02, 0x4a
	.zero		1
	.zero		1


	//----- nvinfo : EIATTR_EXIT_INSTR_OFFSETS
	.align		4
        /*0058*/ 	.byte	0x04, 0x1c
        /*005a*/ 	.short	(.L_47 - .L_46)


	//   ....[0]....
.L_46:
        /*005c*/ 	.word	0x00000090


	//   ....[1]....
        /*0060*/ 	.word	0x00000110


	//----- nvinfo : EIATTR_CBANK_PARAM_SIZE
	.align		4
.L_47:
        /*0064*/ 	.byte	0x03, 0x19
        /*0066*/ 	.short	0x0018


	//----- nvinfo : EIATTR_PARAM_CBANK
	.align		4
        /*0068*/ 	.byte	0x04, 0x0a
        /*006a*/ 	.short	(.L_49 - .L_48)
	.align		4
.L_48:
        /*006c*/ 	.word	index@(.nv.constant0._Z25collect_last_kogge_kernelPKfPfii)
        /*0070*/ 	.short	0x0380
        /*0072*/ 	.short	0x0018


	//----- nvinfo : EIATTR_SW_WAR
	.align		4
.L_49:
        /*0074*/ 	.byte	0x04, 0x36
        /*0076*/ 	.short	(.L_51 - .L_50)
.L_50:
        /*0078*/ 	.word	0x00000008
.L_51:


//--------------------- .nv.info._Z27inclusive_scan_kogge_kernelPKfPfi --------------------------
	.section	.nv.info._Z27inclusive_scan_kogge_kernelPKfPfi,"",@"SHT_CUDA_INFO"
	.sectionflags	@""
	.align	4


	//----- nvinfo : EIATTR_CUDA_API_VERSION
	.align		4
        /*0000*/ 	.byte	0x04, 0x37
        /*0002*/ 	.short	(.L_53 - .L_52)
.L_52:
        /*0004*/ 	.word	0x00000082


	//----- nvinfo : EIATTR_KPARAM_INFO
	.align		4
.L_53:
        /*0008*/ 	.byte	0x04, 0x17
        /*000a*/ 	.short	(.L_55 - .L_54)
.L_54:
        /*000c*/ 	.word	0x00000000
        /*0010*/ 	.short	0x0002
        /*0012*/ 	.short	0x0010
        /*0014*/ 	.byte	0x00, 0xf0, 0x11, 0x00


	//----- nvinfo : EIATTR_KPARAM_INFO
	.align		4
.L_55:
        /*0018*/ 	.byte	0x04, 0x17
        /*001a*/ 	.short	(.L_57 - .L_56)
.L_56:
        /*001c*/ 	.word	0x00000000
        /*0020*/ 	.short	0x0001
        /*0022*/ 	.short	0x0008
        /*0024*/ 	.byte	0x00, 0xf5, 0x21, 0x00


	//----- nvinfo : EIATTR_KPARAM_INFO
	.align		4
.L_57:
        /*0028*/ 	.byte	0x04, 0x17
        /*002a*/ 	.short	(.L_59 - .L_58)
.L_58:
        /*002c*/ 	.word	0x00000000
        /*0030*/ 	.short	0x0000
        /*0032*/ 	.short	0x0000
        /*0034*/ 	.byte	0x00, 0xf5, 0x21, 0x00


	//----- nvinfo : EIATTR_SPARSE_MMA_MASK
	.align		4
.L_59:
        /*0038*/ 	.byte	0x03, 0x50
        /*003a*/ 	.short	0x0000


	//----- nvinfo : EIATTR_MAXREG_COUNT
	.align		4
        /*003c*/ 	.byte	0x03, 0x1b
        /*003e*/ 	.short	0x00ff


	//----- nvinfo : EIATTR_NUM_BARRIERS
	.align		4
        /*0040*/ 	.byte	0x02, 0x4c
        /*0042*/ 	.byte	0x01
	.zero		1


	//----- nvinfo : EIATTR_MERCURY_ISA_VERSION
	.align		4
        /*0044*/ 	.byte	0x03, 0x5f
        /*0046*/ 	.short	0x0101


	//----- nvinfo : EIATTR_VRC_CTA_INIT_COUNT
	.align		4
        /*0048*/ 	.byte	0x02, 0x4a
	.zero		1
	.zero		1


	//----- nvinfo : EIATTR_EXIT_INSTR_OFFSETS
	.align		4
        /*004c*/ 	.byte	0x04, 0x1c
        /*004e*/ 	.short	(.L_61 - .L_60)


	//   ....[0]....
.L_60:
        /*0050*/ 	.word	0x00000420


	//   ....[1]....
        /*0054*/ 	.word	0x00000460


	//----- nvinfo : EIATTR_CBANK_PARAM_SIZE
	.align		4
.L_61:
        /*0058*/ 	.byte	0x03, 0x19
        /*005a*/ 	.short	0x0014


	//----- nvinfo : EIATTR_PARAM_CBANK
	.align		4
        /*005c*/ 	.byte	0x04, 0x0a
        /*005e*/ 	.short	(.L_63 - .L_62)
	.align		4
.L_62:
        /*0060*/ 	.word	index@(.nv.constant0._Z27inclusive_scan_kogge_kernelPKfPfi)
        /*0064*/ 	.short	0x0380
        /*0066*/ 	.short	0x0014


	//----- nvinfo : EIATTR_SW_WAR
	.align		4
.L_63:
        /*0068*/ 	.byte	0x04, 0x36
        /*006a*/ 	.short	(.L_65 - .L_64)
.L_64:
        /*006c*/ 	.word	0x00000008
.L_65:


//--------------------- .nv.callgraph             --------------------------
	.section	.nv.callgraph,"",@"SHT_CUDA_CALLGRAPH"
	.align	4
	.sectionentsize	8
	.align		4
        /*0000*/ 	.word	0x00000000
	.align		4
        /*0004*/ 	.word	0xffffffff
	.align		4
        /*0008*/ 	.word	0x00000000
	.align		4
        /*000c*/ 	.word	0xfffffffe
	.align		4
        /*0010*/ 	.word	0x00000000
	.align		4
        /*0014*/ 	.word	0xfffffffd
	.align		4
        /*0018*/ 	.word	0x00000000
	.align		4
        /*001c*/ 	.word	0xfffffffc


//--------------------- .text._Z21add_last_kogge_kernelPfPKfii --------------------------
	.section	.text._Z21add_last_kogge_kernelPfPKfii,"ax",@progbits
	.align	128
        .global         _Z21add_last_kogge_kernelPfPKfii
        .type           _Z21add_last_kogge_kernelPfPKfii,@function
        .size           _Z21add_last_kogge_kernelPfPKfii,(.L_x_10 - _Z21add_last_kogge_kernelPfPKfii)
        .other          _Z21add_last_kogge_kernelPfPKfii,@"STO_CUDA_ENTRY STV_DEFAULT"
_Z21add_last_kogge_kernelPfPKfii:
.text._Z21add_last_kogge_kernelPfPKfii:
[----:B------:R-:W-:Y:S01]  /*0000*/  LDC R1, c[0x0][0x37c] ;  /* 0x0000df00ff017b82 */ /* 0x000fe20000000800 */
[----:B------:R-:W0:Y:S07]  /*0010*/  S2R R0, SR_TID.X ;  /* 0x0000000000007919 */ /* 0x000e2e0000002100 */
[----:B------:R-:W0:Y:S01]  /*0020*/  S2UR UR9, SR_CTAID.X ;  /* 0x00000000000979c3 */ /* 0x000e220000002500 */
[----:B------:R-:W1:Y:S01]  /*0030*/  LDCU.64 UR10, c[0x0][0x358] ;  /* 0x00006b00ff0a77ac */ /* 0x000e620008000a00 */
[----:B------:R-:W2:Y:S06]  /*0040*/  LDCU UR4, c[0x0][0x390] ;  /* 0x00007200ff0477ac */ /* 0x000eac0008000800 */
[----:B------:R-:W0:Y:S08]  /*0050*/  LDC R7, c[0x0][0x360] ;  /* 0x0000d800ff077b82 */ /* 0x000e300000000800 */
[----:B------:R-:W3:Y:S01]  /*0060*/  LDC.64 R2, c[0x0][0x380] ;  /* 0x0000e000ff027b82 */ /* 0x000ee20000000a00 */
[----:B0-----:R-:W-:-:S04]  /*0070*/  IMAD R7, R7, UR9, R0 ;  /* 0x0000000907077c24 */ /* 0x001fc8000f8e0200 */
[----:B---3--:R-:W-:-:S05]  /*0080*/  IMAD.WIDE R2, R7, 0x4, R2 ;  /* 0x0000000407027825 */ /* 0x008fca00078e0202 */
[----:B-1----:R0:W5:Y:S01]  /*0090*/  LDG.E R5, desc[UR10][R2.64] ;  /* 0x0000000a02057981 */ /* 0x002162000c1e1900 */
[----:B--2---:R-:W-:Y:S01]  /*00a0*/  ISETP.GE.AND P0, PT, R7, UR4, PT ;  /* 0x0000000407007c0c */ /* 0x004fe2000bf06270 */
[----:B------:R-:W-:Y:S03]  /*00b0*/  BSSY.RECONVERGENT B0, `(.L_x_0) ;  /* 0x0000068000007945 */ /* 0x000fe60003800200 */
[----:B------:R-:W-:-:S13]  /*00c0*/  ISETP.EQ.OR P1, PT, RZ, UR9, P0 ;  /* 0x00000009ff007c0c */ /* 0x000fda0008722670 */
[----:B0-----:R-:W-:Y:S05]  /*00d0*/  @P1 BRA `(.L_x_1) ;  /* 0x0000000400941947 */ /* 0x001fea0003800000 */
[----:B------:R-:W-:Y:S01]  /*00e0*/  UISETP.GE.U32.AND UP1, UPT, UR9, 0x10, UPT ;  /* 0x000000100900788c */ /* 0x000fe2000bf26070 */
[----:B------:R-:W-:Y:S01]  /*00f0*/  HFMA2 R0, -RZ, RZ, 0, 0 ;  /* 0x00000000ff007431 */ /* 0x000fe200000001ff */
[----:B------:R-:W-:-:S04]  /*0100*/  ULOP3.LUT UR6, UR9, 0xf, URZ, 0xc0, !UPT ;  /* 0x0000000f09067892 */ /* 0x000fc8000f8ec0ff */
[----:B------:R-:W-:-:S03]  /*0110*/  UISETP.NE.AND UP0, UPT, UR6, URZ, UPT ;  /* 0x000000ff0600728c */ /* 0x000fc6000bf05270 */
[----:B------:R-:W-:Y:S08]  /*0120*/  BRA.U !UP1, `(.L_x_2) ;  /* 0x0000000109b47547 */ /* 0x000ff0000b800000 */
[----:B------:R-:W0:Y:S01]  /*0130*/  LDCU.64 UR4, c[0x0][0x388] ;  /* 0x00007100ff0477ac */ /* 0x000e220008000a00 */
[----:B------:R-:W-:-:S04]  /*0140*/  ULOP3.LUT UR7, UR9, 0x7ffffff0, URZ, 0xc0, !UPT ;  /* 0x7ffffff009077892 */ /* 0x000fc8000f8ec0ff */
[----:B------:R-:W-:Y:S02]  /*0150*/  UIADD3 UR8, UPT, UPT, -UR7, URZ, URZ ;  /* 0x000000ff07087290 */ /* 0x000fe4000fffe1ff */
[----:B------:R-:W-:Y:S01]  /*0160*/  MOV R0, UR7 ;  /* 0x0000000700007c02 */ /* 0x000fe20008000f00 */
[----:B0-----:R-:W-:-:S04]  /*0170*/  UIADD3 UR4, UP1, UPT, UR4, 0x20, URZ ;  /* 0x0000002004047890 */ /* 0x001fc8000ff3e0ff */
[----:B------:R-:W-:Y:S02]  /*0180*/  UIADD3.X UR5, UPT, UPT, URZ, UR5, URZ, UP1, !UPT ;  /* 0x00000005ff057290 */ /* 0x000fe40008ffe4ff */
[----:B------:R-:W-:-:S04]  /*0190*/  MOV R6, UR4 ;  /* 0x0000000400067c02 */ /* 0x000fc80008000f00 */
[----:B------:R-:W-:-:S07]  /*01a0*/  MOV R7, UR5 ;  /* 0x0000000500077c02 */ /* 0x000fce0008000f00 */
.L_x_3:
[----:B------:R-:W2:Y:S04]  /*01b0*/  LDG.E R16, desc[UR10][R6.64+-0x20] ;  /* 0xffffe00a06107981 */ /* 0x000ea8000c1e1900 */
[----:B------:R-:W3:Y:S04]  /*01c0*/  LDG.E R15, desc[UR10][R6.64+-0x1c] ;  /* 0xffffe40a060f7981 */ /* 0x000ee8000c1e1900 */
[----:B------:R-:W4:Y:S04]  /*01d0*/  LDG.E R18, desc[UR10][R6.64+-0x18] ;  /* 0xffffe80a06127981 */ /* 0x000f28000c1e1900 */
        /* <DEDUP_REMOVED lines=12> */
[----:B------:R0:W4:Y:S01]  /*02a0*/  LDG.E R4, desc[UR10][R6.64+0x1c] ;  /* 0x00001c0a06047981 */ /* 0x000122000c1e1900 */
[----:B------:R-:W-:-:S04]  /*02b0*/  UIADD3 UR8, UPT, UPT, UR8, 0x10, URZ ;  /* 0x0000001008087890 */ /* 0x000fc8000fffe0ff */
[----:B------:R-:W-:Y:S01]  /*02c0*/  UISETP.NE.AND UP1, UPT, UR8, URZ, UPT ;  /* 0x000000ff0800728c */ /* 0x000fe2000bf25270 */
[----:B0-----:R-:W-:-:S04]  /*02d0*/  IADD3 R6, P1, PT, R6, 0x40, RZ ;  /* 0x0000004006067810 */ /* 0x001fc80007f3e0ff */
[----:B------:R-:W-:Y:S01]  /*02e0*/  IADD3.X R7, PT, PT, RZ, R7, RZ, P1, !PT ;  /* 0x00000007ff077210 */ /* 0x000fe20000ffe4ff */
[----:B--2--5:R-:W-:-:S04]  /*02f0*/  FADD R16, R16, R5 ;  /* 0x0000000510107221 */ /* 0x024fc80000000000 */
[----:B---3--:R-:W-:-:S04]  /*0300*/  FADD R15, R16, R15 ;  /* 0x0000000f100f7221 */ /* 0x008fc80000000000 */
[----:B----4-:R-:W-:-:S04]  /*0310*/  FADD R15, R15, R18 ;  /* 0x000000120f0f7221 */ /* 0x010fc80000000000 */
[----:B------:R-:W-:-:S04]  /*0320*/  FADD R15, R15, R20 ;  /* 0x000000140f0f7221 */ /* 0x000fc80000000000 */
        /* <DEDUP_REMOVED lines=11> */
[----:B------:R-:W-:Y:S01]  /*03e0*/  FADD R5, R9, R4 ;  /* 0x0000000409057221 */ /* 0x000fe20000000000 */
[----:B------:R-:W-:Y:S06]  /*03f0*/  BRA.U UP1, `(.L_x_3) ;  /* 0xfffffffd016c7547 */ /* 0x000fec000b83ffff */
.L_x_2:
[----:B------:R-:W-:Y:S05]  /*0400*/  BRA.U !UP0, `(.L_x_1) ;  /* 0x0000000108c87547 */ /* 0x000fea000b800000 */
[----:B------:R-:W-:Y:S02]  /*0410*/  UISETP.GE.U32.AND UP0, UPT, UR6, 0x8, UPT ;  /* 0x000000080600788c */ /* 0x000fe4000bf06070 */
[----:B------:R-:W-:-:S04]  /*0420*/  ULOP3.LUT UR5, UR9, 0x7, URZ, 0xc0, !UPT ;  /* 0x0000000709057892 */ /* 0x000fc8000f8ec0ff */
[----:B------:R-:W-:-:S03]  /*0430*/  UISETP.NE.AND UP1, UPT, UR5, URZ, UPT ;  /* 0x000000ff0500728c */ /* 0x000fc6000bf25270 */
[----:B------:R-:W-:Y:S08]  /*0440*/  BRA.U !UP0, `(.L_x_4) ;  /* 0x00000001084c7547 */ /* 0x000ff0000b800000 */
[----:B------:R-:W0:Y:S02]  /*0450*/  LDC.64 R6, c[0x0][0x388] ;  /* 0x0000e200ff067b82 */ /* 0x000e240000000a00 */
[----:B0-----:R-:W-:-:S05]  /*0460*/  IMAD.WIDE.U32 R6, R0, 0x4, R6 ;  /* 0x0000000400067825 */ /* 0x001fca00078e0006 */
[----:B------:R-:W2:Y:S04]  /*0470*/  LDG.E R4, desc[UR10][R6.64] ;  /* 0x0000000a06047981 */ /* 0x000ea8000c1e1900 */
[----:B------:R-:W3:Y:S04]  /*0480*/  LDG.E R9, desc[UR10][R6.64+0x4] ;  /* 0x0000040a06097981 */ /* 0x000ee8000c1e1900 */
[----:B------:R-:W4:Y:S04]  /*0490*/  LDG.E R11, desc[UR10][R6.64+0x8] ;  /* 0x0000080a060b7981 */ /* 0x000f28000c1e1900 */
[----:B------:R-:W4:Y:S04]  /*04a0*/  LDG.E R13, desc[UR10][R6.64+0xc] ;  /* 0x00000c0a060d7981 */ /* 0x000f28000c1e1900 */
[----:B------:R-:W4:Y:S04]  /*04b0*/  LDG.E R15, desc[UR10][R6.64+0x10] ;  /* 0x0000100a060f7981 */ /* 0x000f28000c1e1900 */
[----:B------:R-:W4:Y:S04]  /*04c0*/  LDG.E R17, desc[UR10][R6.64+0x14] ;  /* 0x0000140a06117981 */ /* 0x000f28000c1e1900 */
[----:B------:R-:W4:Y:S04]  /*04d0*/  LDG.E R19, desc[UR10][R6.64+0x18] ;  /* 0x0000180a06137981 */ /* 0x000f28000c1e1900 */
[----:B------:R-:W4:Y:S01]  /*04e0*/  LDG.E R21, desc[UR10][R6.64+0x1c] ;  /* 0x00001c0a06157981 */ /* 0x000f22000c1e1900 */
[----:B------:R-:W-:Y:S01]  /*04f0*/  IADD3 R0, PT, PT, R0, 0x8, RZ ;  /* 0x0000000800007810 */ /* 0x000fe20007ffe0ff */
[----:B--2--5:R-:W-:-:S04]  /*0500*/  FADD R4, R5, R4 ;  /* 0x0000000405047221 */ /* 0x024fc80000000000 */
[----:B---3--:R-:W-:-:S04]  /*0510*/  FADD R4, R4, R9 ;  /* 0x0000000904047221 */ /* 0x008fc80000000000 */
[----:B----4-:R-:W-:-:S04]  /*0520*/  FADD R4, R4, R11 ;  /* 0x0000000b04047221 */ /* 0x010fc80000000000 */
[----:B------:R-:W-:-:S04]  /*0530*/  FADD R4, R4, R13 ;  /* 0x0000000d04047221 */ /* 0x000fc80000000000 */
[----:B------:R-:W-:-:S04]  /*0540*/  FADD R4, R4, R15 ;  /* 0x0000000f04047221 */ /* 0x000fc80000000000 */
[----:B------:R-:W-:-:S04]  /*0550*/  FADD R4, R4, R17 ;  /* 0x0000001104047221 */ /* 0x000fc80000000000 */
[----:B------:R-:W-:-:S04]  /*0560*/  FADD R4, R4, R19 ;  /* 0x0000001304047221 */ /* 0x000fc80000000000 */
[----:B------:R-:W-:-:S07]  /*0570*/  FADD R5, R4, R21 ;  /* 0x0000001504057221 */ /* 0x000fce0000000000 */
.L_x_4:
        /* <DEDUP_REMOVED lines=10> */
[----:B------:R-:W4:Y:S01]  /*0620*/  LDG.E R13, desc[UR10][R6.64+0xc] ;  /* 0x00000c0a060d7981 */ /* 0x000f22000c1e1900 */
[----:B------:R-:W-:Y:S01]  /*0630*/  IADD3 R0, PT, PT, R0, 0x4, RZ ;  /* 0x0000000400007810 */ /* 0x000fe20007ffe0ff */
[----:B--2--5:R-:W-:-:S04]  /*0640*/  FADD R4, R5, R4 ;  /* 0x0000000405047221 */ /* 0x024fc80000000000 */
[----:B---3--:R-:W-:-:S04]  /*0650*/  FADD R4, R4, R9 ;  /* 0x0000000904047221 */ /* 0x008fc80000000000 */
[----:B----4-:R-:W-:-:S04]  /*0660*/  FADD R4, R4, R11 ;  /* 0x0000000b04047221 */ /* 0x010fc80000000000 */
[----:B------:R-:W-:-:S07]  /*0670*/  FADD R5, R4, R13 ;  /* 0x0000000d04057221 */ /* 0x000fce0000000000 */
.L_x_5:
[----:B------:R-:W-:Y:S05]  /*0680*/  BRA.U !UP1, `(.L_x_1) ;  /* 0x0000000109287547 */ /* 0x000fea000b800000 */
[----:B------:R-:W0:Y:S01]  /*0690*/  LDC.64 R6, c[0x0][0x388] ;  /* 0x0000e200ff067b82 */ /* 0x000e220000000a00 */
[----:B------:R-:W-:Y:S01]  /*06a0*/  UIADD3 UR4, UPT, UPT, -UR4, URZ, URZ ;  /* 0x000000ff04047290 */ /* 0x000fe2000fffe1ff */
[----:B0-----:R-:W-:-:S11]  /*06b0*/  IMAD.WIDE.U32 R6, R0, 0x4, R6 ;  /* 0x0000000400067825 */ /* 0x001fd600078e0006 */
.L_x_6:
[----:B------:R0:W2:Y:S01]  /*06c0*/  LDG.E R0, desc[UR10][R6.64] ;  /* 0x0000000a06007981 */ /* 0x0000a2000c1e1900 */
[----:B------:R-:W-:-:S04]  /*06d0*/  UIADD3 UR4, UPT, UPT, UR4, 0x1, URZ ;  /* 0x0000000104047890 */ /* 0x000fc8000fffe0ff */
[----:B------:R-:W-:Y:S01]  /*06e0*/  UISETP.NE.AND UP0, UPT, UR4, URZ, UPT ;  /* 0x000000ff0400728c */ /* 0x000fe2000bf05270 */
[----:B0-----:R-:W-:-:S04]  /*06f0*/  IADD3 R6, P1, PT, R6, 0x4, RZ ;  /* 0x0000000406067810 */ /* 0x001fc80007f3e0ff */
[----:B------:R-:W-:Y:S01]  /*0700*/  IADD3.X R7, PT, PT, RZ, R7, RZ, P1, !PT ;  /* 0x00000007ff077210 */ /* 0x000fe20000ffe4ff */
[----:B--2--5:R-:W-:-:S03]  /*0710*/  FADD R5, R0, R5 ;  /* 0x0000000500057221 */ /* 0x024fc60000000000 */
[----:B------:R-:W-:Y:S05]  /*0720*/  BRA.U UP0, `(.L_x_6) ;  /* 0xfffffffd00e47547 */ /* 0x000fea000b83ffff */
.L_x_1:
[----:B------:R-:W-:Y:S05]  /*0730*/  BSYNC.RECONVERGENT B0 ;  /* 0x0000000000007941 */ /* 0x000fea0003800200 */
.L_x_0:
[----:B------:R-:W-:Y:S05]  /*0740*/  @P0 EXIT ;  /* 0x000000000000094d */ /* 0x000fea0003800000 */
[----:B-----5:R-:W-:Y:S01]  /*0750*/  STG.E desc[UR10][R2.64], R5 ;  /* 0x0000000502007986 */ /* 0x020fe2000c10190a */
[----:B------:R-:W-:Y:S05]  /*0760*/  EXIT ;  /* 0x000000000000794d */ /* 0x000fea0003800000 */
.L_x_7:
[----:B------:R-:W-:-:S00]  /*0770*/  BRA `(.L_x_7) ;  /* 0xfffffffc00fc7947 */ /* 0x000fc0000383ffff */
[----:B------:R-:W-:-:S00]  /*0780*/  NOP ;  /* 0x0000000000007918 */ /* 0x000fc00000000000 */
[----:B------:R-:W-:-:S00]  /*0790*/  NOP ;  /* 0x0000000000007918 */ /* 0x000fc00000000000 */
[----:B------:R-:W-:-:S00]  /*07a0*/  NOP ;  /* 0x0000000000007918 */ /* 0x000fc00000000000 */
[----:B------:R-:W-:-:S00]  /*07b0*/  NOP ;  /* 0x0000000000007918 */ /* 0x000fc00000000000 */
[----:B------:R-:W-:-:S00]  /*07c0*/  NOP ;  /* 0x0000000000007918 */ /* 0x000fc00000000000 */
[----:B------:R-:W-:-:S00]  /*07d0*/  NOP ;  /* 0x0000000000007918 */ /* 0x000fc00000000000 */
[----:B------:R-:W-:-:S00]  /*07e0*/  NOP ;  /* 0x0000000000007918 */ /* 0x000fc00000000000 */
[----:B------:R-:W-:-:S00]  /*07f0*/  NOP ;  /* 0x0000000000007918 */ /* 0x000fc00000000000 */
.L_x_10:


//--------------------- .text._Z25collect_last_kogge_kernelPKfPfii --------------------------
	.section	.text._Z25collect_last_kogge_kernelPKfPfii,"ax",@progbits
	.align	128
        .global         _Z25collect_last_kogge_kernelPKfPfii
        .type           _Z25collect_last_kogge_kernelPKfPfii,@function
        .size           _Z25collect_last_kogge_kernelPKfPfii,(.L_x_11 - _Z25collect_last_kogge_kernelPKfPfii)
        .other          _Z25collect_last_kogge_kernelPKfPfii,@"STO_CUDA_ENTRY STV_DEFAULT"
_Z25collect_last_kogge_kernelPKfPfii:
.text._Z25collect_last_kogge_kernelPKfPfii:
[----:B------:R-:W-:Y:S01]  /*0000*/  LDC R1, c[0x0][0x37c] ;  /* 0x0000df00ff017b82 */ /* 0x000fe20000000800 */
[----:B------:R-:W0:Y:S01]  /*0010*/  S2R R7, SR_CTAID.X ;  /* 0x0000000000077919 */ /* 0x000e220000002500 */
[----:B------:R-:W0:Y:S01]  /*0020*/  LDCU UR4, c[0x0][0x360] ;  /* 0x00006c00ff0477ac */ /* 0x000e220008000800 */
[----:B------:R-:W0:Y:S01]  /*0030*/  S2R R0, SR_TID.X ;  /* 0x0000000000007919 */ /* 0x000e220000002100 */
[----:B------:R-:W1:Y:S01]  /*0040*/  LDCU UR5, c[0x0][0x390] ;  /* 0x00007200ff0577ac */ /* 0x000e620008000800 */
[----:B0-----:R-:W-:Y:S01]  /*0050*/  IMAD R5, R7, UR4, R0 ;  /* 0x0000000407057c24 */ /* 0x001fe2000f8e0200 */
[----:B------:R-:W-:-:S04]  /*0060*/  UIADD3 UR4, UPT, UPT, UR4, -0x1, URZ ;  /* 0xffffffff04047890 */ /* 0x000fc8000fffe0ff */
[----:B-1----:R-:W-:-:S04]  /*0070*/  ISETP.GE.AND P0, PT, R5, UR5, PT ;  /* 0x0000000505007c0c */ /* 0x002fc8000bf06270 */
[----:B------:R-:W-:-:S13]  /*0080*/  ISETP.NE.OR P0, PT, R0, UR4, P0 ;  /* 0x0000000400007c0c */ /* 0x000fda0008705670 */
[----:B------:R-:W-:Y:S05]  /*0090*/  @P0 EXIT ;  /* 0x000000000000094d */ /* 0x000fea0003800000 */
[----:B------:R-:W0:Y:S01]  /*00a0*/  LDC.64 R2, c[0x0][0x380] ;  /* 0x0000e000ff027b82 */ /* 0x000e220000000a00 */
[----:B------:R-:W1:Y:S01]  /*00b0*/  LDCU.64 UR4, c[0x0][0x358] ;  /* 0x00006b00ff0477ac */ /* 0x000e620008000a00 */
[----:B0-----:R-:W-:-:S06]  /*00c0*/  IMAD.WIDE R2, R5, 0x4, R2 ;  /* 0x0000000405027825 */ /* 0x001fcc00078e0202 */
[----:B------:R-:W0:Y:S01]  /*00d0*/  LDC.64 R4, c[0x0][0x388] ;  /* 0x0000e200ff047b82 */ /* 0x000e220000000a00 */
[----:B-1----:R-:W2:Y:S01]  /*00e0*/  LDG.E R3, desc[UR4][R2.64] ;  /* 0x0000000402037981 */ /* 0x002ea2000c1e1900 */
[----:B0-----:R-:W-:-:S05]  /*00f0*/  IMAD.WIDE.U32 R4, R7, 0x4, R4 ;  /* 0x0000000407047825 */ /* 0x001fca00078e0004 */
[----:B--2---:R-:W-:Y:S01]  /*0100*/  STG.E desc[UR4][R4.64], R3 ;  /* 0x0000000304007986 */ /* 0x004fe2000c101904 */
[----:B------:R-:W-:Y:S05]  /*0110*/  EXIT ;  /* 0x000000000000794d */ /* 0x000fea0003800000 */
.L_x_8:
        /* <DEDUP_REMOVED lines=14> */
.L_x_11:


//--------------------- .text._Z27inclusive_scan_kogge_kernelPKfPfi --------------------------
	.section	.text._Z27inclusive_scan_kogge_kernelPKfPfi,"ax",@progbits
	.align	128
        .global         _Z27inclusive_scan_kogge_kernelPKfPfi
        .type           _Z27inclusive_scan_kogge_kernelPKfPfi,@function
        .size           _Z27inclusive_scan_kogge_kernelPKfPfi,(.L_x_12 - _Z27inclusive_scan_kogge_kernelPKfPfi)
        .other          _Z27inclusive_scan_kogge_kernelPKfPfi,@"STO_CUDA_ENTRY STV_DEFAULT"
_Z27inclusive_scan_kogge_kernelPKfPfi:
.text._Z27inclusive_scan_kogge_kernelPKfPfi:
[----:B------:R-:W-:Y:S01]  /*0000*/  LDC R1, c[0x0][0x37c] ;  /* 0x0000df00ff017b82 */ /* 0x000fe20000000800 */
[----:B------:R-:W0:Y:S07]  /*0010*/  S2R R6, SR_TID.X ;  /* 0x0000000000067919 */ /* 0x000e2e0000002100 */
[----:B------:R-:W0:Y:S01]  /*0020*/  S2UR UR4, SR_CTAID.X ;  /* 0x00000000000479c3 */ /* 0x000e220000002500 */
[----:B------:R-:W1:Y:S01]  /*0030*/  LDCU UR5, c[0x0][0x390] ;  /* 0x00007200ff0577ac */ /* 0x000e620008000800 */
[----:B------:R-:W2:Y:S06]  /*0040*/  LDCU.64 UR6, c[0x0][0x358] ;  /* 0x00006b00ff0677ac */ /* 0x000eac0008000a00 */
[----:B------:R-:W0:Y:S02]  /*0050*/  LDC R5, c[0x0][0x360] ;  /* 0x0000d800ff057b82 */ /* 0x000e240000000800 */
[----:B0-----:R-:W-:-:S05]  /*0060*/  IMAD R5, R5, UR4, R6 ;  /* 0x0000000405057c24 */ /* 0x001fca000f8e0206 */
[----:B-1----:R-:W-:-:S13]  /*0070*/  ISETP.GE.AND P0, PT, R5, UR5, PT ;  /* 0x0000000505007c0c */ /* 0x002fda000bf06270 */
[----:B------:R-:W0:Y:S02]  /*0080*/  @!P0 LDC.64 R2, c[0x0][0x380] ;  /* 0x0000e000ff028b82 */ /* 0x000e240000000a00 */
[----:B0-----:R-:W-:-:S06]  /*0090*/  @!P0 IMAD.WIDE R2, R5, 0x4, R2 ;  /* 0x0000000405028825 */ /* 0x001fcc00078e0202 */
[----:B--2---:R-:W2:Y:S01]  /*00a0*/  @!P0 LDG.E R3, desc[UR6][R2.64] ;  /* 0x0000000602038981 */ /* 0x004ea2000c1e1900 */
[----:B------:R-:W0:Y:S01]  /*00b0*/  S2UR UR5, SR_CgaCtaId ;  /* 0x00000000000579c3 */ /* 0x000e220000008800 */
[----:B------:R-:W-:Y:S01]  /*00c0*/  UMOV UR4, 0x400 ;  /* 0x0000040000047882 */ /* 0x000fe20000000000 */
[C---:B------:R-:W-:Y:S02]  /*00d0*/  ISETP.NE.AND P2, PT, R6.reuse, RZ, PT ;  /* 0x000000ff0600720c */ /* 0x040fe40003f45270 */
[----:B------:R-:W-:Y:S01]  /*00e0*/  ISETP.GE.U32.AND P1, PT, R6, 0x2, PT ;  /* 0x000000020600780c */ /* 0x000fe20003f26070 */
[----:B0-----:R-:W-:-:S06]  /*00f0*/  ULEA UR4, UR5, UR4, 0x18 ;  /* 0x0000000405047291 */ /* 0x001fcc000f8ec0ff */
[----:B------:R-:W-:-:S05]  /*0100*/  LEA R0, R6, UR4, 0x2 ;  /* 0x0000000406007c11 */ /* 0x000fca000f8e10ff */
[----:B--2---:R-:W-:Y:S01]  /*0110*/  @!P0 STS [R0], R3 ;  /* 0x0000000300008388 */ /* 0x004fe20000000800 */
[----:B------:R-:W-:Y:S06]  /*0120*/  BAR.SYNC.DEFER_BLOCKING 0x0 ;  /* 0x0000000000007b1d */ /* 0x000fec0000010000 */
[----:B------:R-:W-:Y:S02]  /*0130*/  LDS R7, [R0] ;  /* 0x0000000000077984 */ /* 0x000fe40000000800 */
[----:B------:R-:W-:Y:S06]  /*0140*/  BAR.SYNC.DEFER_BLOCKING 0x0 ;  /* 0x0000000000007b1d */ /* 0x000fec0000010000 */
[----:B------:R-:W0:Y:S02]  /*0150*/  @P2 LDS R4, [R0+-0x4] ;  /* 0xfffffc0000042984 */ /* 0x000e240000000800 */
[----:B0-----:R-:W-:Y:S01]  /*0160*/  @P2 FADD R7, R7, R4 ;  /* 0x0000000407072221 */ /* 0x001fe20000000000 */
[----:B------:R-:W-:Y:S01]  /*0170*/  BAR.SYNC.DEFER_BLOCKING 0x0 ;  /* 0x0000000000007b1d */ /* 0x000fe20000010000 */
[----:B------:R-:W-:-:S05]  /*0180*/  ISETP.GE.U32.AND P2, PT, R6, 0x4, PT ;  /* 0x000000040600780c */ /* 0x000fca0003f46070 */
[----:B------:R-:W-:Y:S02]  /*0190*/  STS [R0], R7 ;  /* 0x0000000700007388 */ /* 0x000fe40000000800 */
        /* <DEDUP_REMOVED lines=33> */
[----:B------:R-:W-:Y:S06]  /*03b0*/  BAR.SYNC.DEFER_BLOCKING 0x0 ;  /* 0x0000000000007b1d */ /* 0x000fec0000010000 */
[----:B------:R-:W-:Y:S02]  /*03c0*/  STS [R0], R7 ;  /* 0x0000000700007388 */ /* 0x000fe40000000800 */
[----:B------:R-:W-:Y:S06]  /*03d0*/  BAR.SYNC.DEFER_BLOCKING 0x0 ;  /* 0x0000000000007b1d */ /* 0x000fec0000010000 */
[----:B------:R-:W0:Y:S02]  /*03e0*/  @P1 LDS R2, [R0+-0x200] ;  /* 0xfffe000000021984 */ /* 0x000e240000000800 */
[----:B0-----:R-:W-:Y:S01]  /*03f0*/  @P1 FADD R7, R7, R2 ;  /* 0x0000000207071221 */ /* 0x001fe20000000000 */
[----:B------:R-:W-:Y:S06]  /*0400*/  BAR.SYNC.DEFER_BLOCKING 0x0 ;  /* 0x0000000000007b1d */ /* 0x000fec0000010000 */
[----:B------:R0:W-:Y:S01]  /*0410*/  STS [R0], R7 ;  /* 0x0000000700007388 */ /* 0x0001e20000000800 */
[----:B------:R-:W-:Y:S05]  /*0420*/  @P0 EXIT ;  /* 0x000000000000094d */ /* 0x000fea0003800000 */
[----:B------:R-:W1:Y:S02]  /*0430*/  LDC.64 R2, c[0x0][0x388] ;  /* 0x0000e200ff027b82 */ /* 0x000e640000000a00 */
[----:B-1----:R-:W-:-:S05]  /*0440*/  IMAD.WIDE R2, R5, 0x4, R2 ;  /* 0x0000000405027825 */ /* 0x002fca00078e0202 */
[----:B------:R-:W-:Y:S01]  /*0450*/  STG.E desc[UR6][R2.64], R7 ;  /* 0x0000000702007986 */ /* 0x000fe2000c101906 */
[----:B------:R-:W-:Y:S05]  /*0460*/  EXIT ;  /* 0x000000000000794d */ /* 0x000fea0003800000 */
.L_x_9:
        /* <DEDUP_REMOVED lines=9> */
.L_x_12:


//--------------------- .nv.shared.reserved.0     --------------------------
	.section	.nv.shared.reserved.0,"aw",@nobits
	.weak		__nv_reservedSMEM_offset_0_alias
	.size		__nv_reservedSMEM_offset_0_alias, 0, 64
	.other		__nv_reservedSMEM_offset_0_alias,@"STO_CUDA_RESERVED_SHARED STV_DEFAULT"
__nv_reservedSMEM_offset_0_alias:
	.zero		0
	.zero		64


//--------------------- .nv.shared._Z27inclusive_scan_kogge_kernelPKfPfi --------------------------
	.section	.nv.shared._Z27inclusive_scan_kogge_kernelPKfPfi,"aw",@nobits
	.sectionflags	@""
	.align	4
.nv.shared._Z27inclusive_scan_kogge_kernelPKfPfi:
	.zero		2048


//--------------------- .nv.constant0._Z21add_last_kogge_kernelPfPKfii --------------------------
	.section	.nv.constant0._Z21add_last_kogge_kernelPfPKfii,"a",@progbits
	.sectionflags	@""
	.align	4
.nv.constant0._Z21add_last_kogge_kernelPfPKfii:
	.zero		920


//--------------------- .nv.constant0._Z25collect_last_kogge_kernelPKfPfii --------------------------
	.section	.nv.constant0._Z25collect_last_kogge_kernelPKfPfii,"a",@progbits
	.sectionflags	@""
	.align	4
.nv.constant0._Z25collect_last_kogge_kernelPKfPfii:
	.zero		920


//--------------------- .nv.constant0._Z27inclusive_scan_kogge_kernelPKfPfi --------------------------
	.section	.nv.constant0._Z27inclusive_scan_kogge_kernelPKfPfi,"a",@progbits
	.sectionflags	@""
	.align	4
.nv.constant0._Z27inclusive_scan_kogge_kernelPKfPfi:
	.zero		916


//--------------------- SYMBOLS --------------------------

	.type		.nv.reservedSmem.offset0,@object
	.size		.nv.reservedSmem.offset0,0x4
	.type		.nv.reservedSmem.cap,@object
	.size		.nv.reservedSmem.cap,0x4
